	.headerflags	@"EF_CUDA_TEXMODE_UNIFIED EF_CUDA_64BIT_ADDRESS EF_CUDA_ACCELERATORS EF_CUDA_SM90 EF_CUDA_VIRTUAL_SM(EF_CUDA_SM90)"
	.elftype	@"ET_EXEC"


//--------------------- .nv.info                  --------------------------
	.section	.nv.info,"",@"SHT_CUDA_INFO"
	.align	4


	//----- nvinfo : EIATTR_REGCOUNT
	.align		4
        /*0000*/ 	.byte	0x04, 0x2f
        /*0002*/ 	.short	(.L_1 - .L_0)
	.align		4
.L_0:
        /*0004*/ 	.word	index@(triton_poi_fused__softmax_3)
        /*0008*/ 	.word	0x00000014


	//----- nvinfo : EIATTR_MIN_STACK_SIZE
	.align		4
.L_1:
        /*000c*/ 	.byte	0x04, 0x12
        /*000e*/ 	.short	(.L_3 - .L_2)
	.align		4
.L_2:
        /*0010*/ 	.word	index@(triton_poi_fused__softmax_3)
        /*0014*/ 	.word	0x00000000


	//----- nvinfo : EIATTR_FRAME_SIZE
	.align		4
.L_3:
        /*0018*/ 	.byte	0x04, 0x11
        /*001a*/ 	.short	(.L_5 - .L_4)
	.align		4
.L_4:
        /*001c*/ 	.word	index@(triton_poi_fused__softmax_3)
        /*0020*/ 	.word	0x00000000


	//----- nvinfo : EIATTR_MIN_STACK_SIZE
	.align		4
.L_5:
        /*0024*/ 	.byte	0x04, 0x12
        /*0026*/ 	.short	(.L_7 - .L_6)
	.align		4
.L_6:
        /*0028*/ 	.word	index@(triton_poi_fused__softmax_3)
        /*002c*/ 	.word	0x00000000
.L_7:


//--------------------- .nv.info.triton_poi_fused__softmax_3 --------------------------
	.section	.nv.info.triton_poi_fused__softmax_3,"",@"SHT_CUDA_INFO"
	.sectionflags	@""
	.align	4


	//----- nvinfo : EIATTR_CUDA_API_VERSION
	.align		4
        /*0000*/ 	.byte	0x04, 0x37
        /*0002*/ 	.short	(.L_9 - .L_8)
.L_8:
        /*0004*/ 	.word	0x0000007c


	//----- nvinfo : EIATTR_KPARAM_INFO
	.align		4
.L_9:
        /*0008*/ 	.byte	0x04, 0x17
        /*000a*/ 	.short	(.L_11 - .L_10)
.L_10:
        /*000c*/ 	.word	0x00000000
        /*0010*/ 	.short	0x0005
        /*0012*/ 	.short	0x0028
        /*0014*/ 	.byte	0x00, 0xf0, 0x11, 0x00


	//----- nvinfo : EIATTR_KPARAM_INFO
	.align		4
.L_11:
        /*0018*/ 	.byte	0x04, 0x17
        /*001a*/ 	.short	(.L_13 - .L_12)
.L_12:
        /*001c*/ 	.word	0x00000000
        /*0020*/ 	.short	0x0004
        /*0022*/ 	.short	0x0020
        /*0024*/ 	.byte	0x00, 0xf4, 0x21, 0x00


	//----- nvinfo : EIATTR_KPARAM_INFO
	.align		4
.L_13:
        /*0028*/ 	.byte	0x04, 0x17
        /*002a*/ 	.short	(.L_15 - .L_14)
.L_14:
        /*002c*/ 	.word	0x00000000
        /*0030*/ 	.short	0x0003
        /*0032*/ 	.short	0x0018
        /*0034*/ 	.byte	0x00, 0xf4, 0x21, 0x00


	//----- nvinfo : EIATTR_KPARAM_INFO
	.align		4
.L_15:
        /*0038*/ 	.byte	0x04, 0x17
        /*003a*/ 	.short	(.L_17 - .L_16)
.L_16:
        /*003c*/ 	.word	0x00000000
        /*0040*/ 	.short	0x0002
        /*0042*/ 	.short	0x0010
        /*0044*/ 	.byte	0x00, 0xf4, 0x21, 0x00


	//----- nvinfo : EIATTR_KPARAM_INFO
	.align		4
.L_17:
        /*0048*/ 	.byte	0x04, 0x17
        /*004a*/ 	.short	(.L_19 - .L_18)
.L_18:
        /*004c*/ 	.word	0x00000000
        /*0050*/ 	.short	0x0001
        /*0052*/ 	.short	0x0008
        /*0054*/ 	.byte	0x00, 0xf4, 0x21, 0x00


	//----- nvinfo : EIATTR_KPARAM_INFO
	.align		4
.L_19:
        /*0058*/ 	.byte	0x04, 0x17
        /*005a*/ 	.short	(.L_21 - .L_20)
.L_20:
        /*005c*/ 	.word	0x00000000
        /*0060*/ 	.short	0x0000
        /*0062*/ 	.short	0x0000
        /*0064*/ 	.byte	0x00, 0xf4, 0x21, 0x00


	//----- nvinfo : EIATTR_SPARSE_MMA_MASK
	.align		4
.L_21:
        /*0068*/ 	.byte	0x03, 0x50
        /*006a*/ 	.short	0x0000


	//----- nvinfo : EIATTR_MAXREG_COUNT
	.align		4
        /*006c*/ 	.byte	0x03, 0x1b
        /*006e*/ 	.short	0x00ff


	//----- nvinfo : EIATTR_EXIT_INSTR_OFFSETS
	.align		4
        /*0070*/ 	.byte	0x04, 0x1c
        /*0072*/ 	.short	(.L_23 - .L_22)


	//   ....[0]....
.L_22:
        /*0074*/ 	.word	0x000003e0


	//   ....[1]....
        /*0078*/ 	.word	0x00000400


	//----- nvinfo : EIATTR_REQNTID
	.align		4
.L_23:
        /*007c*/ 	.byte	0x04, 0x10
        /*007e*/ 	.short	(.L_25 - .L_24)
.L_24:
        /*0080*/ 	.word	0x00000080
        /*0084*/ 	.word	0x00000001
        /*0088*/ 	.word	0x00000001


	//----- nvinfo : EIATTR_CBANK_PARAM_SIZE
	.align		4
.L_25:
        /*008c*/ 	.byte	0x03, 0x19
        /*008e*/ 	.short	0x002c


	//----- nvinfo : EIATTR_PARAM_CBANK
	.align		4
        /*0090*/ 	.byte	0x04, 0x0a
        /*0092*/ 	.short	(.L_27 - .L_26)
	.align		4
.L_26:
        /*0094*/ 	.word	index@(.nv.constant0.triton_poi_fused__softmax_3)
        /*0098*/ 	.short	0x0210
        /*009a*/ 	.short	0x002c


	//----- nvinfo : EIATTR_SW_WAR
	.align		4
.L_27:
        /*009c*/ 	.byte	0x04, 0x36
        /*009e*/ 	.short	(.L_29 - .L_28)
.L_28:
        /*00a0*/ 	.word	0x00000008
.L_29:


//--------------------- .nv.callgraph             --------------------------
	.section	.nv.callgraph,"",@"SHT_CUDA_CALLGRAPH"
	.align	4
	.sectionentsize	8
	.align		4
        /*0000*/ 	.word	0x00000000
	.align		4
        /*0004*/ 	.word	0xffffffff
	.align		4
        /*0008*/ 	.word	0x00000000
	.align		4
        /*000c*/ 	.word	0xfffffffe
	.align		4
        /*0010*/ 	.word	0x00000000
	.align		4
        /*0014*/ 	.word	0xfffffffd
	.align		4
        /*0018*/ 	.word	0x00000000
	.align		4
        /*001c*/ 	.word	0xfffffffc


//--------------------- .text.triton_poi_fused__softmax_3 --------------------------
	.section	.text.triton_poi_fused__softmax_3,"ax",@progbits
	.align	128
        .global         triton_poi_fused__softmax_3
        .type           triton_poi_fused__softmax_3,@function
        .size           triton_poi_fused__softmax_3,(.L_x_1 - triton_poi_fused__softmax_3)
        .other          triton_poi_fused__softmax_3,@"STO_CUDA_ENTRY STV_DEFAULT"
triton_poi_fused__softmax_3:
.text.triton_poi_fused__softmax_3:
[----:B------:R-:W0:Y:S01]  /*0000*/  LDC R1, c[0x0][0x28] ;  /* 0x00000a00ff017b82 */ /* 0x000e220000000800 */
[----:B------:R-:W1:Y:S07]  /*0010*/  S2R R10, SR_TID.X ;  /* 0x00000000000a7919 */ /* 0x000e6e0000002100 */
[----:B------:R-:W2:Y:S01]  /*0020*/  LDC.64 R6, c[0x0][0x220] ;  /* 0x00008800ff067b82 */ /* 0x000ea20000000a00 */
[----:B------:R-:W-:Y:S01]  /*0030*/  HFMA2.MMA R16, -RZ, RZ, 0, 0 ;  /* 0x00000000ff107435 */ /* 0x000fe200000001ff */
[----:B------:R-:W-:Y:S01]  /*0040*/  ULDC.64 UR4, c[0x0][0x208] ;  /* 0x0000820000047ab9 */ /* 0x000fe20000000a00 */
[----:B------:R-:W3:Y:S05]  /*0050*/  S2R R3, SR_CTAID.X ;  /* 0x0000000000037919 */ /* 0x000eea0000002500 */
[----:B------:R-:W4:Y:S01]  /*0060*/  LDC.64 R4, c[0x0][0x218] ;  /* 0x00008600ff047b82 */ /* 0x000f220000000a00 */
[----:B-1----:R-:W-:-:S02]  /*0070*/  LOP3.LUT R10, R10, 0x7f, RZ, 0xc0, !PT ;  /* 0x0000007f0a0a7812 */ /* 0x002fc400078ec0ff */
[----:B---3--:R-:W-:-:S03]  /*0080*/  SHF.R.S32.HI R11, RZ, 0x18, R3 ;  /* 0x00000018ff0b7819 */ /* 0x008fc60000011403 */
[----:B------:R-:W-:Y:S02]  /*0090*/  IMAD R10, R3, 0x80, R10 ;  /* 0x00000080030a7824 */ /* 0x000fe400078e020a */
[----:B------:R-:W1:Y:S01]  /*00a0*/  LDC.64 R2, c[0x0][0x210] ;  /* 0x00008400ff027b82 */ /* 0x000e620000000a00 */
[----:B------:R-:W-:Y:S02]  /*00b0*/  SGXT R11, R11, 0x1 ;  /* 0x000000010b0b781a */ /* 0x000fe40000000200 */
[----:B------:R-:W-:Y:S02]  /*00c0*/  ISETP.GE.AND P3, PT, R10, 0x100, PT ;  /* 0x000001000a00780c */ /* 0x000fe40003f66270 */
[----:B------:R-:W-:-:S04]  /*00d0*/  LEA.HI R0, R11, R10, RZ, 0x2 ;  /* 0x0000000a0b007211 */ /* 0x000fc800078f10ff */
[----:B------:R-:W-:Y:S02]  /*00e0*/  SHF.R.S32.HI R15, RZ, 0x2, R0 ;  /* 0x00000002ff0f7819 */ /* 0x000fe40000011400 */
[----:B------:R-:W-:Y:S02]  /*00f0*/  LOP3.LUT R9, R0, 0xfffffffc, RZ, 0xc0, !PT ;  /* 0xfffffffc00097812 */ /* 0x000fe400078ec0ff */
[C---:B------:R-:W-:Y:S01]  /*0100*/  LEA.HI R8, R15.reuse, R15, RZ, 0x2 ;  /* 0x0000000f0f087211 */ /* 0x040fe200078f10ff */
[----:B--2---:R-:W-:Y:S01]  /*0110*/  IMAD.WIDE R6, R15, 0x4, R6 ;  /* 0x000000040f067825 */ /* 0x004fe200078e0206 */
[----:B------:R-:W-:Y:S02]  /*0120*/  LEA.HI R0, R11, R10, RZ, 0x6 ;  /* 0x0000000a0b007211 */ /* 0x000fe400078f30ff */
[----:B------:R-:W-:Y:S01]  /*0130*/  LOP3.LUT R12, R8, 0xfffffffc, RZ, 0xc0, !PT ;  /* 0xfffffffc080c7812 */ /* 0x000fe200078ec0ff */
[----:B------:R-:W-:Y:S01]  /*0140*/  IMAD.IADD R8, R10, 0x1, -R9 ;  /* 0x000000010a087824 */ /* 0x000fe200078e0a09 */
[----:B------:R-:W2:Y:S02]  /*0150*/  @!P3 LDG.E.EL R16, desc[UR4][R6.64] ;  /* 0x000000040610b981 */ /* 0x000ea4000c2e1900 */
[----:B------:R-:W-:-:S02]  /*0160*/  IADD3 R9, R15, -R12, RZ ;  /* 0x8000000c0f097210 */ /* 0x000fc40007ffe0ff */
[----:B------:R-:W-:-:S03]  /*0170*/  SHF.R.S32.HI R12, RZ, 0x6, R0 ;  /* 0x00000006ff0c7819 */ /* 0x000fc60000011400 */
[----:B------:R-:W-:-:S04]  /*0180*/  IMAD R13, R8, 0x4, R9 ;  /* 0x00000004080d7824 */ /* 0x000fc800078e0209 */
[----:B------:R-:W-:Y:S02]  /*0190*/  IMAD R17, R12, 0x10, R13 ;  /* 0x000000100c117824 */ /* 0x000fe400078e020d */
[----:B------:R-:W3:Y:S01]  /*01a0*/  LDC.64 R12, c[0x0][0x228] ;  /* 0x00008a00ff0c7b82 */ /* 0x000ee20000000a00 */
[----:B------:R-:W-:Y:S02]  /*01b0*/  IMAD.MOV.U32 R14, RZ, RZ, RZ ;  /* 0x000000ffff0e7224 */ /* 0x000fe400078e00ff */
[----:B----4-:R-:W-:-:S04]  /*01c0*/  IMAD.WIDE R4, R17, 0x4, R4 ;  /* 0x0000000411047825 */ /* 0x010fc800078e0204 */
[----:B------:R-:W-:Y:S02]  /*01d0*/  IMAD.MOV.U32 R17, RZ, RZ, RZ ;  /* 0x000000ffff117224 */ /* 0x000fe400078e00ff */
[----:B-1----:R-:W-:-:S04]  /*01e0*/  IMAD.WIDE R2, R15, 0x4, R2 ;  /* 0x000000040f027825 */ /* 0x002fc800078e0202 */
[----:B------:R-:W4:Y:S04]  /*01f0*/  @!P3 LDG.E.EL R17, desc[UR4][R4.64] ;  /* 0x000000040411b981 */ /* 0x000f28000c2e1900 */
[----:B------:R1:W4:Y:S01]  /*0200*/  @!P3 LDG.E.EL R14, desc[UR4][R2.64] ;  /* 0x00000004020eb981 */ /* 0x000322000c2e1900 */
[----:B---3--:R-:W-:Y:S01]  /*0210*/  IMAD.WIDE R12, R15, 0x4, R12 ;  /* 0x000000040f0c7825 */ /* 0x008fe200078e020c */
[----:B------:R-:W-:Y:S02]  /*0220*/  MOV R15, RZ ;  /* 0x000000ff000f7202 */ /* 0x000fe40000000f00 */
[----:B------:R-:W-:Y:S01]  /*0230*/  LEA.HI R10, R11, R10, RZ, 0x4 ;  /* 0x0000000a0b0a7211 */ /* 0x000fe200078f20ff */
[----:B01----:R-:W0:Y:S03]  /*0240*/  LDC.64 R2, c[0x0][0x230] ;  /* 0x00008c00ff027b82 */ /* 0x003e260000000a00 */
[----:B------:R-:W3:Y:S01]  /*0250*/  @!P3 LDG.E.EL R15, desc[UR4][R12.64] ;  /* 0x000000040c0fb981 */ /* 0x000ee2000c2e1900 */
[----:B------:R-:W-:-:S02]  /*0260*/  SHF.R.S32.HI R10, RZ, 0x4, R10 ;  /* 0x00000004ff0a7819 */ /* 0x000fc4000001140a */
[----:B------:R-:W-:Y:S02]  /*0270*/  LOP3.LUT R7, R0, 0xffffffc0, RZ, 0xc0, !PT ;  /* 0xffffffc000077812 */ /* 0x000fe400078ec0ff */
[----:B------:R-:W-:-:S04]  /*0280*/  LEA.HI R4, R10, R10, RZ, 0x2 ;  /* 0x0000000a0a047211 */ /* 0x000fc800078f10ff */
[----:B------:R-:W-:Y:S01]  /*0290*/  LOP3.LUT R5, R4, 0x3ffffffc, RZ, 0xc0, !PT ;  /* 0x3ffffffc04057812 */ /* 0x000fe200078ec0ff */
[----:B------:R-:W-:-:S03]  /*02a0*/  IMAD.IADD R8, R8, 0x1, R7 ;  /* 0x0000000108087824 */ /* 0x000fc600078e0207 */
[----:B------:R-:W-:-:S05]  /*02b0*/  IADD3 R5, R10, -R5, RZ ;  /* 0x800000050a057210 */ /* 0x000fca0007ffe0ff */
[----:B------:R-:W-:-:S05]  /*02c0*/  IMAD R8, R5, 0x4, R8 ;  /* 0x0000000405087824 */ /* 0x000fca00078e0208 */
[----:B------:R-:W-:-:S05]  /*02d0*/  LEA R9, R9, R8, 0x4 ;  /* 0x0000000809097211 */ /* 0x000fca00078e20ff */
[----:B0-----:R-:W-:Y:S01]  /*02e0*/  IMAD.WIDE R2, R9, 0x4, R2 ;  /* 0x0000000409027825 */ /* 0x001fe200078e0202 */
[----:B--2---:R-:W-:-:S05]  /*02f0*/  LOP3.LUT R16, R16, 0x80000000, RZ, 0x3c, !PT ;  /* 0x8000000010107812 */ /* 0x004fca00078e3cff */
[----:B----4-:R-:W-:-:S04]  /*0300*/  FFMA R14, R17, R14, R16 ;  /* 0x0000000e110e7223 */ /* 0x010fc80000000010 */
[----:B------:R-:W-:-:S05]  /*0310*/  FMUL R14, R14, 1.4426950216293334961 ;  /* 0x3fb8aa3b0e0e7820 */ /* 0x000fca0000400000 */
[----:B------:R-:W-:Y:S02]  /*0320*/  FSETP.GEU.AND P1, PT, R14, -126, PT ;  /* 0xc2fc00000e00780b */ /* 0x000fe40003f2e000 */
[C---:B---3--:R-:W-:Y:S02]  /*0330*/  FSETP.GT.AND P0, PT, |R15|.reuse, 8.50705917302346158658e+37, PT ;  /* 0x7e8000000f00780b */ /* 0x048fe40003f04200 */
[----:B------:R-:W-:-:S09]  /*0340*/  FSETP.GEU.AND P2, PT, |R15|, 1.175494350822287508e-38, PT ;  /* 0x008000000f00780b */ /* 0x000fd20003f4e200 */
[----:B------:R-:W-:-:S06]  /*0350*/  @!P1 FMUL R14, R14, 0.5 ;  /* 0x3f0000000e0e9820 */ /* 0x000fcc0000400000 */
[----:B------:R-:W0:Y:S01]  /*0360*/  MUFU.EX2 R14, R14 ;  /* 0x0000000e000e7308 */ /* 0x000e220000000800 */
[----:B------:R-:W-:-:S04]  /*0370*/  @P0 FMUL R15, R15, 0.25 ;  /* 0x3e8000000f0f0820 */ /* 0x000fc80000400000 */
[----:B------:R-:W-:-:S04]  /*0380*/  @!P2 FMUL R15, R15, 16777216 ;  /* 0x4b8000000f0fa820 */ /* 0x000fc80000400000 */
[----:B------:R-:W1:Y:S01]  /*0390*/  MUFU.RCP R7, R15 ;  /* 0x0000000f00077308 */ /* 0x000e620000001000 */
[----:B0-----:R-:W-:-:S04]  /*03a0*/  @!P1 FMUL R14, R14, R14 ;  /* 0x0000000e0e0e9220 */ /* 0x001fc80000400000 */
[----:B------:R-:W-:-:S04]  /*03b0*/  @P0 FMUL R14, R14, 0.25 ;  /* 0x3e8000000e0e0820 */ /* 0x000fc80000400000 */
[----:B------:R-:W-:-:S04]  /*03c0*/  @!P2 FMUL R14, R14, 16777216 ;  /* 0x4b8000000e0ea820 */ /* 0x000fc80000400000 */
[----:B-1----:R-:W-:Y:S01]  /*03d0*/  FMUL R7, R7, R14 ;  /* 0x0000000e07077220 */ /* 0x002fe20000400000 */
[----:B------:R-:W-:Y:S06]  /*03e0*/  @P3 EXIT ;  /* 0x000000000000394d */ /* 0x000fec0003800000 */
[----:B------:R-:W-:Y:S01]  /*03f0*/  STG.E desc[UR4][R2.64], R7 ;  /* 0x0000000702007986 */ /* 0x000fe2000c101904 */
[----:B------:R-:W-:Y:S05]  /*0400*/  EXIT ;  /* 0x000000000000794d */ /* 0x000fea0003800000 */
.L_x_0:
[----:B------:R-:W-:-:S00]  /*0410*/  BRA `(.L_x_0) ;  /* 0xfffffffc00fc7947 */ /* 0x000fc0000383ffff */
[----:B------:R-:W-:-:S00]  /*0420*/  NOP ;  /* 0x0000000000007918 */ /* 0x000fc00000000000 */
        /* <DEDUP_REMOVED lines=13> */
.L_x_1:


//--------------------- .nv.constant0.triton_poi_fused__softmax_3 --------------------------
	.section	.nv.constant0.triton_poi_fused__softmax_3,"a",@progbits
	.sectionflags	@""
	.align	4
.nv.constant0.triton_poi_fused__softmax_3:
	.zero		572
